







.version 7.4
.target sm_52
.address_size 64


.extern .func (.param .b32 func_retval0) vprintf
(
.param .b64 vprintf_param_0,
.param .b64 vprintf_param_1
)
;
.global .align 1 .b8 $str[22] = {72, 101, 108, 108, 111, 32, 102, 114, 111, 109, 32, 116, 104, 114, 101, 97, 100, 32, 37, 100, 10, 0};

.visible .entry _Z12hello_kernelv()
{
.local .align 8 .b8 __local_depot0[8];
.reg .b64 %SP;
.reg .b64 %SPL;
.reg .b32 %r<6>;
.reg .b64 %rd<5>;


mov.u64 %SPL, __local_depot0;
cvta.local.u64 %SP, %SPL;
add.u64 %rd1, %SP, 0;
add.u64 %rd2, %SPL, 0;
mov.u32 %r1, %tid.x;
mov.u32 %r2, %ctaid.x;
mov.u32 %r3, %ntid.x;
mad.lo.s32 %r4, %r2, %r3, %r1;
st.local.u32 [%rd2], %r4;
mov.u64 %rd3, $str;
cvta.global.u64 %rd4, %rd3;
{ 
	.reg .b32 temp_param_reg;
.param .b64 param0;
st.param.b64 [param0+0], %rd4;
.param .b64 param1;
st.param.b64 [param1+0], %rd1;
.param .b32 retval0;
call.uni (retval0), 
vprintf, 
(
param0, 
param1
);
ld.param.b32 %r5, [retval0+0];
} 
	ret;

}



// ===== COMPILED SASS (sm_100) =====

	.target	sm_100

	.elftype	@"ET_EXEC"


//--------------------- .note.nv.tkinfo           --------------------------
	.section	.note.nv.tkinfo,"",@"SHT_NOTE"
	.sectionflags	@"SHF_NOTE_NV_TKINFO"
	.tkinfo
        /*0018*/ 	.word	0x00000002
        /*0030*/ 	.string	""
        /*0030*/ 	.string	"ptxas"
        /*0030*/ 	.string	"Cuda compilation tools, release 13.0, V13.0.88"
        /*0030*/ 	.string	"Build cuda_13.0.r13.0/compiler.36424714_0"
        /*0030*/ 	.string	"-arch sm_100 "



//--------------------- .note.nv.cuinfo           --------------------------
	.section	.note.nv.cuinfo,"",@"SHT_NOTE"
	.sectionflags	@"SHF_NOTE_NV_CUINFO"
        /*0018*/ 	.short	0x0002
        /*001a*/ 	.short	0x0034
        /*001c*/ 	.short	0x0082
	.zero		2


//--------------------- .nv.info                  --------------------------
	.section	.nv.info,"",@"SHT_CUDA_INFO"
	.align	4


	//----- nvinfo : EIATTR_REGCOUNT
	.align		4
        /*0000*/ 	.byte	0x04, 0x2f
        /*0002*/ 	.short	(.L_2 - .L_1)
	.align		4
.L_1:
        /*0004*/ 	.word	index@(_Z12hello_kernelv)
        /*0008*/ 	.word	0x00000018


	//----- nvinfo : EIATTR_FRAME_SIZE
	.align		4
.L_2:
        /*000c*/ 	.byte	0x04, 0x11
        /*000e*/ 	.short	(.L_4 - .L_3)
	.align		4
.L_3:
        /*0010*/ 	.word	index@(_Z12hello_kernelv)
        /*0014*/ 	.word	0x00000008


	//----- nvinfo : EIATTR_MIN_STACK_SIZE
	.align		4
.L_4:
        /*0018*/ 	.byte	0x04, 0x12
        /*001a*/ 	.short	(.L_6 - .L_5)
	.align		4
.L_5:
        /*001c*/ 	.word	index@(_Z12hello_kernelv)
        /*0020*/ 	.word	0x00000008
.L_6:


//--------------------- .nv.compat                --------------------------
	.section	.nv.compat,"",@"SHT_CUDA_COMPAT_INFO"
	.align	4
        /*0000*/ 	.byte	0x02, 0x09, 0x00, 0x00, 0x02, 0x02, 0x01, 0x00, 0x02, 0x05, 0x05, 0x00, 0x03, 0x07, 0x01, 0x01
        /*0010*/ 	.byte	0x02, 0x03, 0x00, 0x00, 0x02, 0x06, 0x01, 0x00, 0x04, 0x0b, 0x08, 0x00, 0x09, 0x00, 0x00, 0x00
        /*0020*/ 	.byte	0x00, 0x00, 0x00, 0x00


//--------------------- .nv.info._Z12hello_kernelv --------------------------
	.section	.nv.info._Z12hello_kernelv,"",@"SHT_CUDA_INFO"
	.sectionflags	@""
	.align	4


	//----- nvinfo : EIATTR_CUDA_API_VERSION
	.align		4
        /*0000*/ 	.byte	0x04, 0x37
        /*0002*/ 	.short	(.L_8 - .L_7)
.L_7:
        /*0004*/ 	.word	0x00000082


	//----- nvinfo : EIATTR_SPARSE_MMA_MASK
	.align		4
.L_8:
        /*0008*/ 	.byte	0x03, 0x50
        /*000a*/ 	.short	0x0000


	//----- nvinfo : EIATTR_MAXREG_COUNT
	.align		4
        /*000c*/ 	.byte	0x03, 0x1b
        /*000e*/ 	.short	0x00ff


	//----- nvinfo : EIATTR_EXTERNS
	.align		4
        /*0010*/ 	.byte	0x04, 0x0f
        /*0012*/ 	.short	(.L_10 - .L_9)


	//   ....[0]....
	.align		4
.L_9:
        /*0014*/ 	.word	index@(vprintf)


	//----- nvinfo : EIATTR_MERCURY_ISA_VERSION
	.align		4
.L_10:
        /*0018*/ 	.byte	0x03, 0x5f
        /*001a*/ 	.short	0x0101


	//----- nvinfo : EIATTR_VRC_CTA_INIT_COUNT
	.align		4
        /*001c*/ 	.byte	0x02, 0x4a
	.zero		1
	.zero		1


	//----- nvinfo : EIATTR_SYSCALL_OFFSETS
	.align		4
        /*0020*/ 	.byte	0x04, 0x46
        /*0022*/ 	.short	(.L_12 - .L_11)


	//   ....[0]....
.L_11:
        /*0024*/ 	.word	0x00000110


	//----- nvinfo : EIATTR_EXIT_INSTR_OFFSETS
	.align		4
.L_12:
        /*0028*/ 	.byte	0x04, 0x1c
        /*002a*/ 	.short	(.L_14 - .L_13)


	//   ....[0]....
.L_13:
        /*002c*/ 	.word	0x00000120


	//----- nvinfo : EIATTR_SW_WAR
	.align		4
.L_14:
        /*0030*/ 	.byte	0x04, 0x36
        /*0032*/ 	.short	(.L_16 - .L_15)
.L_15:
        /*0034*/ 	.word	0x00000008
.L_16:


//--------------------- .nv.callgraph             --------------------------
	.section	.nv.callgraph,"",@"SHT_CUDA_CALLGRAPH"
	.align	4
	.sectionentsize	8
	.align		4
        /*0000*/ 	.word	0x00000000
	.align		4
        /*0004*/ 	.word	0xffffffff
	.align		4
        /*0008*/ 	.word	index@(_Z12hello_kernelv)
	.align		4
        /*000c*/ 	.word	index@(vprintf)
	.align		4
        /*0010*/ 	.word	0x00000000
	.align		4
        /*0014*/ 	.word	0xfffffffe
	.align		4
        /*0018*/ 	.word	0x00000000
	.align		4
        /*001c*/ 	.word	0xfffffffd
	.align		4
        /*0020*/ 	.word	0x00000000
	.align		4
        /*0024*/ 	.word	0xfffffffc


//--------------------- .nv.constant4             --------------------------
	.section	.nv.constant4,"a",@progbits
	.align	8
	.align		8
.nv.constant4:
        /*0000*/ 	.dword	vprintf
	.align		8
        /*0008*/ 	.dword	$str


//--------------------- .text._Z12hello_kernelv   --------------------------
	.section	.text._Z12hello_kernelv,"ax",@progbits
	.align	128
        .global         _Z12hello_kernelv
        .type           _Z12hello_kernelv,@function
        .size           _Z12hello_kernelv,(.L_x_2 - _Z12hello_kernelv)
        .other          _Z12hello_kernelv,@"STO_CUDA_ENTRY STV_DEFAULT"
_Z12hello_kernelv:
.text._Z12hello_kernelv:
[----:B------:R-:W0:Y:S01]  /*0000*/  LDC R1, c[0x0][0x37c] ;  /* 0x0000df00ff017b82 */ /* 0x000e220000000800 */
[----:B------:R-:W1:Y:S01]  /*0010*/  S2R R0, SR_TID.X ;  /* 0x0000000000007919 */ /* 0x000e620000002100 */
[----:B------:R-:W2:Y:S06]  /*0020*/  LDCU UR5, c[0x0][0x2fc] ;  /* 0x00005f80ff0577ac */ /* 0x000eac0008000800 */
[----:B------:R-:W1:Y:S01]  /*0030*/  S2UR UR6, SR_CTAID.X ;  /* 0x00000000000679c3 */ /* 0x000e620000002500 */
[----:B------:R-:W-:Y:S01]  /*0040*/  MOV R2, 0x0 ;  /* 0x0000000000027802 */ /* 0x000fe20000000f00 */
[----:B0-----:R-:W-:Y:S01]  /*0050*/  VIADD R1, R1, 0xfffffff8 ;  /* 0xfffffff801017836 */ /* 0x001fe20000000000 */
[----:B------:R-:W0:Y:S05]  /*0060*/  LDCU UR4, c[0x0][0x2f8] ;  /* 0x00005f00ff0477ac */ /* 0x000e2a0008000800 */
[----:B------:R-:W1:Y:S01]  /*0070*/  LDC R3, c[0x0][0x360] ;  /* 0x0000d800ff037b82 */ /* 0x000e620000000800 */
[----:B0-----:R-:W-:-:S05]  /*0080*/  IADD3 R6, P0, PT, R1, UR4, RZ ;  /* 0x0000000401067c10 */ /* 0x001fca000ff1e0ff */
[----:B--2---:R-:W-:Y:S02]  /*0090*/  IMAD.X R7, RZ, RZ, UR5, P0 ;  /* 0x00000005ff077e24 */ /* 0x004fe400080e06ff */
[----:B-1----:R-:W-:Y:S01]  /*00a0*/  IMAD R0, R3, UR6, R0 ;  /* 0x0000000603007c24 */ /* 0x002fe2000f8e0200 */
[----:B------:R-:W0:Y:S01]  /*00b0*/  LDCU.64 UR6, c[0x4][0x8] ;  /* 0x01000100ff0677ac */ /* 0x000e220008000a00 */
[----:B------:R-:W1:Y:S03]  /*00c0*/  LDC.64 R2, c[0x4][R2] ;  /* 0x0100000002027b82 */ /* 0x000e660000000a00 */
[----:B------:R2:W-:Y:S01]  /*00d0*/  STL [R1], R0 ;  /* 0x0000000001007387 */ /* 0x0005e20000100800 */
[----:B0-----:R-:W-:Y:S01]  /*00e0*/  IMAD.U32 R4, RZ, RZ, UR6 ;  /* 0x00000006ff047e24 */ /* 0x001fe2000f8e00ff */
[----:B--2---:R-:W-:-:S07]  /*00f0*/  MOV R5, UR7 ;  /* 0x0000000700057c02 */ /* 0x004fce0008000f00 */
[----:B------:R-:W-:-:S07]  /*0100*/  LEPC R20, `(.L_x_0) ;  /* 0x000000001014794e */ /* 0x000fce0000000000 */
[----:B-1----:R-:W-:Y:S05]  /*0110*/  CALL.ABS.NOINC R2 ;  /* 0x0000000002007343 */ /* 0x002fea0003c00000 */
.L_x_0:
[----:B------:R-:W-:Y:S05]  /*0120*/  EXIT ;  /* 0x000000000000794d */ /* 0x000fea0003800000 */
.L_x_1:
[----:B------:R-:W-:-:S00]  /*0130*/  BRA `(.L_x_1) ;  /* 0xfffffffc00fc7947 */ /* 0x000fc0000383ffff */
[----:B------:R-:W-:-:S00]  /*0140*/  NOP ;  /* 0x0000000000007918 */ /* 0x000fc00000000000 */
        /* <DEDUP_REMOVED lines=11> */
.L_x_2:


//--------------------- .nv.global.init           --------------------------
	.section	.nv.global.init,"aw",@progbits
.nv.global.init:
	.type		$str,@object
	.size		$str,(.L_0 - $str)
$str:
        /*0000*/ 	.byte	0x48, 0x65, 0x6c, 0x6c, 0x6f, 0x20, 0x66, 0x72, 0x6f, 0x6d, 0x20, 0x74, 0x68, 0x72, 0x65, 0x61
        /*0010*/ 	.byte	0x64, 0x20, 0x25, 0x64, 0x0a, 0x00
.L_0:


//--------------------- .nv.shared.reserved.0     --------------------------
	.section	.nv.shared.reserved.0,"aw",@nobits
	.weak		__nv_reservedSMEM_offset_0_alias
	.size		__nv_reservedSMEM_offset_0_alias, 0, 64
	.other		__nv_reservedSMEM_offset_0_alias,@"STO_CUDA_RESERVED_SHARED STV_DEFAULT"
__nv_reservedSMEM_offset_0_alias:
	.zero		0
	.zero		64


//--------------------- .nv.constant0._Z12hello_kernelv --------------------------
	.section	.nv.constant0._Z12hello_kernelv,"a",@progbits
	.sectionflags	@""
	.align	4
.nv.constant0._Z12hello_kernelv:
	.zero		896


//--------------------- SYMBOLS --------------------------

	.type		.nv.reservedSmem.offset0,@object
	.size		.nv.reservedSmem.offset0,0x4
	.type		vprintf,@function
